	.headerflags	@"EF_CUDA_TEXMODE_UNIFIED EF_CUDA_64BIT_ADDRESS EF_CUDA_ACCELERATORS EF_CUDA_SM90 EF_CUDA_VIRTUAL_SM(EF_CUDA_SM90)"
	.elftype	@"ET_EXEC"


//--------------------- .nv.info                  --------------------------
	.section	.nv.info,"",@"SHT_CUDA_INFO"
	.align	4


	//----- nvinfo : EIATTR_REGCOUNT
	.align		4
        /*0000*/ 	.byte	0x04, 0x2f
        /*0002*/ 	.short	(.L_3 - .L_2)
	.align		4
.L_2:
        /*0004*/ 	.word	index@(triton_poi_fused__native_batch_norm_legit_no_training_add_div_hardtanh_mul_52)
        /*0008*/ 	.word	0x0000001a


	//----- nvinfo : EIATTR_MIN_STACK_SIZE
	.align		4
.L_3:
        /*000c*/ 	.byte	0x04, 0x12
        /*000e*/ 	.short	(.L_5 - .L_4)
	.align		4
.L_4:
        /*0010*/ 	.word	index@(triton_poi_fused__native_batch_norm_legit_no_training_add_div_hardtanh_mul_52)
        /*0014*/ 	.word	0x00000000


	//----- nvinfo : EIATTR_FRAME_SIZE
	.align		4
.L_5:
        /*0018*/ 	.byte	0x04, 0x11
        /*001a*/ 	.short	(.L_7 - .L_6)
	.align		4
.L_6:
        /*001c*/ 	.word	index@(triton_poi_fused__native_batch_norm_legit_no_training_add_div_hardtanh_mul_52)
        /*0020*/ 	.word	0x00000000


	//----- nvinfo : EIATTR_MIN_STACK_SIZE
	.align		4
.L_7:
        /*0024*/ 	.byte	0x04, 0x12
        /*0026*/ 	.short	(.L_9 - .L_8)
	.align		4
.L_8:
        /*0028*/ 	.word	index@(triton_poi_fused__native_batch_norm_legit_no_training_add_div_hardtanh_mul_52)
        /*002c*/ 	.word	0x00000000
.L_9:


//--------------------- .nv.info.triton_poi_fused__native_batch_norm_legit_no_training_add_div_hardtanh_mul_52 --------------------------
	.section	.nv.info.triton_poi_fused__native_batch_norm_legit_no_training_add_div_hardtanh_mul_52,"",@"SHT_CUDA_INFO"
	.sectionflags	@""
	.align	4


	//----- nvinfo : EIATTR_CUDA_API_VERSION
	.align		4
        /*0000*/ 	.byte	0x04, 0x37
        /*0002*/ 	.short	(.L_11 - .L_10)
.L_10:
        /*0004*/ 	.word	0x0000007c


	//----- nvinfo : EIATTR_KPARAM_INFO
	.align		4
.L_11:
        /*0008*/ 	.byte	0x04, 0x17
        /*000a*/ 	.short	(.L_13 - .L_12)
.L_12:
        /*000c*/ 	.word	0x00000000
        /*0010*/ 	.short	0x0007
        /*0012*/ 	.short	0x0034
        /*0014*/ 	.byte	0x00, 0xf0, 0x11, 0x00


	//----- nvinfo : EIATTR_KPARAM_INFO
	.align		4
.L_13:
        /*0018*/ 	.byte	0x04, 0x17
        /*001a*/ 	.short	(.L_15 - .L_14)
.L_14:
        /*001c*/ 	.word	0x00000000
        /*0020*/ 	.short	0x0006
        /*0022*/ 	.short	0x0030
        /*0024*/ 	.byte	0x00, 0xf0, 0x11, 0x00


	//----- nvinfo : EIATTR_KPARAM_INFO
	.align		4
.L_15:
        /*0028*/ 	.byte	0x04, 0x17
        /*002a*/ 	.short	(.L_17 - .L_16)
.L_16:
        /*002c*/ 	.word	0x00000000
        /*0030*/ 	.short	0x0005
        /*0032*/ 	.short	0x0028
        /*0034*/ 	.byte	0x00, 0xf4, 0x21, 0x00


	//----- nvinfo : EIATTR_KPARAM_INFO
	.align		4
.L_17:
        /*0038*/ 	.byte	0x04, 0x17
        /*003a*/ 	.short	(.L_19 - .L_18)
.L_18:
        /*003c*/ 	.word	0x00000000
        /*0040*/ 	.short	0x0004
        /*0042*/ 	.short	0x0020
        /*0044*/ 	.byte	0x00, 0xf4, 0x21, 0x00


	//----- nvinfo : EIATTR_KPARAM_INFO
	.align		4
.L_19:
        /*0048*/ 	.byte	0x04, 0x17
        /*004a*/ 	.short	(.L_21 - .L_20)
.L_20:
        /*004c*/ 	.word	0x00000000
        /*0050*/ 	.short	0x0003
        /*0052*/ 	.short	0x0018
        /*0054*/ 	.byte	0x00, 0xf4, 0x21, 0x00


	//----- nvinfo : EIATTR_KPARAM_INFO
	.align		4
.L_21:
        /*0058*/ 	.byte	0x04, 0x17
        /*005a*/ 	.short	(.L_23 - .L_22)
.L_22:
        /*005c*/ 	.word	0x00000000
        /*0060*/ 	.short	0x0002
        /*0062*/ 	.short	0x0010
        /*0064*/ 	.byte	0x00, 0xf4, 0x21, 0x00


	//----- nvinfo : EIATTR_KPARAM_INFO
	.align		4
.L_23:
        /*0068*/ 	.byte	0x04, 0x17
        /*006a*/ 	.short	(.L_25 - .L_24)
.L_24:
        /*006c*/ 	.word	0x00000000
        /*0070*/ 	.short	0x0001
        /*0072*/ 	.short	0x0008
        /*0074*/ 	.byte	0x00, 0xf4, 0x21, 0x00


	//----- nvinfo : EIATTR_KPARAM_INFO
	.align		4
.L_25:
        /*0078*/ 	.byte	0x04, 0x17
        /*007a*/ 	.short	(.L_27 - .L_26)
.L_26:
        /*007c*/ 	.word	0x00000000
        /*0080*/ 	.short	0x0000
        /*0082*/ 	.short	0x0000
        /*0084*/ 	.byte	0x00, 0xf4, 0x21, 0x00


	//----- nvinfo : EIATTR_SPARSE_MMA_MASK
	.align		4
.L_27:
        /*0088*/ 	.byte	0x03, 0x50
        /*008a*/ 	.short	0x0000


	//----- nvinfo : EIATTR_MAXREG_COUNT
	.align		4
        /*008c*/ 	.byte	0x03, 0x1b
        /*008e*/ 	.short	0x00ff


	//----- nvinfo : EIATTR_EXIT_INSTR_OFFSETS
	.align		4
        /*0090*/ 	.byte	0x04, 0x1c
        /*0092*/ 	.short	(.L_29 - .L_28)


	//   ....[0]....
.L_28:
        /*0094*/ 	.word	0x00000620


	//   ....[1]....
        /*0098*/ 	.word	0x00000670


	//----- nvinfo : EIATTR_REQNTID
	.align		4
.L_29:
        /*009c*/ 	.byte	0x04, 0x10
        /*009e*/ 	.short	(.L_31 - .L_30)
.L_30:
        /*00a0*/ 	.word	0x00000080
        /*00a4*/ 	.word	0x00000001
        /*00a8*/ 	.word	0x00000001


	//----- nvinfo : EIATTR_CBANK_PARAM_SIZE
	.align		4
.L_31:
        /*00ac*/ 	.byte	0x03, 0x19
        /*00ae*/ 	.short	0x0038


	//----- nvinfo : EIATTR_PARAM_CBANK
	.align		4
        /*00b0*/ 	.byte	0x04, 0x0a
        /*00b2*/ 	.short	(.L_33 - .L_32)
	.align		4
.L_32:
        /*00b4*/ 	.word	index@(.nv.constant0.triton_poi_fused__native_batch_norm_legit_no_training_add_div_hardtanh_mul_52)
        /*00b8*/ 	.short	0x0210
        /*00ba*/ 	.short	0x0038


	//----- nvinfo : EIATTR_SW_WAR
	.align		4
.L_33:
        /*00bc*/ 	.byte	0x04, 0x36
        /*00be*/ 	.short	(.L_35 - .L_34)
.L_34:
        /*00c0*/ 	.word	0x00000008
.L_35:


//--------------------- .nv.callgraph             --------------------------
	.section	.nv.callgraph,"",@"SHT_CUDA_CALLGRAPH"
	.align	4
	.sectionentsize	8
	.align		4
        /*0000*/ 	.word	0x00000000
	.align		4
        /*0004*/ 	.word	0xffffffff
	.align		4
        /*0008*/ 	.word	0x00000000
	.align		4
        /*000c*/ 	.word	0xfffffffe
	.align		4
        /*0010*/ 	.word	0x00000000
	.align		4
        /*0014*/ 	.word	0xfffffffd
	.align		4
        /*0018*/ 	.word	0x00000000
	.align		4
        /*001c*/ 	.word	0xfffffffc


//--------------------- .nv.constant4             --------------------------
	.section	.nv.constant4,"a",@progbits
	.align	8
	.align		8
.nv.constant4:
        /*0000*/ 	.dword	_$_str
	.align		8
        /*0008*/ 	.dword	_$_str_$_2


//--------------------- .text.triton_poi_fused__native_batch_norm_legit_no_training_add_div_hardtanh_mul_52 --------------------------
	.section	.text.triton_poi_fused__native_batch_norm_legit_no_training_add_div_hardtanh_mul_52,"ax",@progbits
	.sectionflags	@"SHF_BARRIERS=1"
	.align	128
        .global         triton_poi_fused__native_batch_norm_legit_no_training_add_div_hardtanh_mul_52
        .type           triton_poi_fused__native_batch_norm_legit_no_training_add_div_hardtanh_mul_52,@function
        .size           triton_poi_fused__native_batch_norm_legit_no_training_add_div_hardtanh_mul_52,(.L_x_1 - triton_poi_fused__native_batch_norm_legit_no_training_add_div_hardtanh_mul_52)
        .other          triton_poi_fused__native_batch_norm_legit_no_training_add_div_hardtanh_mul_52,@"STO_CUDA_ENTRY STV_DEFAULT"
triton_poi_fused__native_batch_norm_legit_no_training_add_div_hardtanh_mul_52:
.text.triton_poi_fused__native_batch_norm_legit_no_training_add_div_hardtanh_mul_52:
[----:B------:R-:W0:Y:S01]  /*0000*/  LDC R1, c[0x0][0x28] ;  /* 0x00000a00ff017b82 */ /* 0x000e220000000800 */
[----:B------:R-:W1:Y:S07]  /*0010*/  S2R R12, SR_TID.X ;  /* 0x00000000000c7919 */ /* 0x000e6e0000002100 */
[----:B------:R-:W2:Y:S01]  /*0020*/  LDC.64 R6, c[0x0][0x220] ;  /* 0x00008800ff067b82 */ /* 0x000ea20000000a00 */
[----:B------:R-:W-:Y:S01]  /*0030*/  CS2R R2, SRZ ;  /* 0x0000000000027805 */ /* 0x000fe2000001ff00 */
[----:B------:R-:W-:Y:S01]  /*0040*/  ULDC.64 UR6, c[0x0][0x208] ;  /* 0x0000820000067ab9 */ /* 0x000fe20000000a00 */
[----:B------:R-:W3:Y:S01]  /*0050*/  S2R R0, SR_CTAID.X ;  /* 0x0000000000007919 */ /* 0x000ee20000002500 */
[----:B------:R-:W4:Y:S04]  /*0060*/  S2R R10, SR_CTAID.Y ;  /* 0x00000000000a7919 */ /* 0x000f280000002600 */
[----:B------:R-:W5:Y:S08]  /*0070*/  LDC.64 R16, c[0x0][0x210] ;  /* 0x00008400ff107b82 */ /* 0x000f700000000a00 */
[----:B------:R-:W5:Y:S08]  /*0080*/  LDC.64 R20, c[0x0][0x218] ;  /* 0x00008600ff147b82 */ /* 0x000f700000000a00 */
[----:B------:R-:W5:Y:S01]  /*0090*/  LDC.64 R14, c[0x0][0x230] ;  /* 0x00008c00ff0e7b82 */ /* 0x000f620000000a00 */
[----:B-1----:R-:W-:-:S07]  /*00a0*/  IMAD.SHL.U32 R11, R12, 0x2, RZ ;  /* 0x000000020c0b7824 */ /* 0x002fce00078e00ff */
[----:B------:R-:W1:Y:S01]  /*00b0*/  LDC.64 R8, c[0x0][0x228] ;  /* 0x00008a00ff087b82 */ /* 0x000e620000000a00 */
[----:B------:R-:W-:-:S04]  /*00c0*/  LOP3.LUT R11, R11, 0xfe, RZ, 0xc0, !PT ;  /* 0x000000fe0b0b7812 */ /* 0x000fc800078ec0ff */
[----:B---3--:R-:W-:-:S04]  /*00d0*/  PRMT R13, R11, 0x6540, R0 ;  /* 0x000065400b0d7816 */ /* 0x008fc80000000000 */
[C---:B------:R-:W-:Y:S01]  /*00e0*/  ISETP.GE.AND P2, PT, R13.reuse, 0x400, PT ;  /* 0x000004000d00780c */ /* 0x040fe20003f46270 */
[----:B--2---:R-:W-:-:S12]  /*00f0*/  IMAD.WIDE R6, R13, 0x4, R6 ;  /* 0x000000040d067825 */ /* 0x004fd800078e0206 */
[----:B------:R2:W3:Y:S01]  /*0100*/  @!P2 LDG.E.EL.64 R2, desc[UR6][R6.64] ;  /* 0x000000060602a981 */ /* 0x0004e2000c2e1b00 */
[C---:B----4-:R-:W-:Y:S01]  /*0110*/  ISETP.GE.AND P0, PT, R10.reuse, 0x10, PT ;  /* 0x000000100a00780c */ /* 0x050fe20003f06270 */
[----:B------:R-:W-:Y:S02]  /*0120*/  IMAD R5, R10, 0x400, R13 ;  /* 0x000004000a057824 */ /* 0x000fe400078e020d */
[C---:B0----5:R-:W-:Y:S01]  /*0130*/  IMAD.WIDE R20, R13.reuse, 0x4, R20 ;  /* 0x000000040d147825 */ /* 0x061fe200078e0214 */
[----:B------:R-:W-:-:S03]  /*0140*/  ISETP.LT.AND P1, PT, R13, 0x400, !P0 ;  /* 0x000004000d00780c */ /* 0x000fc60004721270 */
[----:B------:R-:W-:Y:S01]  /*0150*/  IMAD.WIDE R16, R5, 0x4, R16 ;  /* 0x0000000405107825 */ /* 0x000fe200078e0210 */
[----:B------:R-:W-:Y:S02]  /*0160*/  CS2R R4, SRZ ;  /* 0x0000000000047805 */ /* 0x000fe4000001ff00 */
[----:B--2---:R-:W-:Y:S02]  /*0170*/  CS2R R6, SRZ ;  /* 0x0000000000067805 */ /* 0x004fe4000001ff00 */
[----:B------:R-:W-:Y:S01]  /*0180*/  CS2R R18, SRZ ;  /* 0x0000000000127805 */ /* 0x000fe2000001ff00 */
[C---:B------:R-:W-:Y:S01]  /*0190*/  IMAD.WIDE R22, R13.reuse, 0x4, R14 ;  /* 0x000000040d167825 */ /* 0x040fe200078e020e */
[----:B------:R-:W-:Y:S01]  /*01a0*/  CS2R R14, SRZ ;  /* 0x00000000000e7805 */ /* 0x000fe2000001ff00 */
[----:B------:R-:W2:Y:S02]  /*01b0*/  @!P2 LDG.E.EL.64 R4, desc[UR6][R20.64] ;  /* 0x000000061404a981 */ /* 0x000ea4000c2e1b00 */
[----:B-1----:R-:W-:-:S02]  /*01c0*/  IMAD.WIDE R8, R13, 0x4, R8 ;  /* 0x000000040d087825 */ /* 0x002fc400078e0208 */
[----:B------:R-:W2:Y:S04]  /*01d0*/  @P1 LDG.E.EL.64 R6, desc[UR6][R16.64] ;  /* 0x0000000610061981 */ /* 0x000ea8000c2e1b00 */
[----:B------:R0:W4:Y:S04]  /*01e0*/  @!P2 LDG.E.EL.64 R14, desc[UR6][R8.64] ;  /* 0x00000006080ea981 */ /* 0x000128000c2e1b00 */
[----:B------:R-:W4:Y:S01]  /*01f0*/  @!P2 LDG.E.EL.64 R18, desc[UR6][R22.64] ;  /* 0x000000061612a981 */ /* 0x000f22000c2e1b00 */
[----:B0-----:R-:W-:Y:S01]  /*0200*/  IMAD.MOV.U32 R9, RZ, RZ, 0x3e800000 ;  /* 0x3e800000ff097424 */ /* 0x001fe200078e00ff */
[----:B------:R-:W0:Y:S01]  /*0210*/  S2UR UR5, SR_CgaCtaId ;  /* 0x00000000000579c3 */ /* 0x000e220000008800 */
[----:B------:R-:W-:-:S02]  /*0220*/  UMOV UR4, 0x400 ;  /* 0x0000040000047882 */ /* 0x000fc40000000000 */
[----:B0-----:R-:W-:-:S06]  /*0230*/  UPRMT UR4, UR5, 0x654, UR4 ;  /* 0x0000065405047896 */ /* 0x001fcc0008000004 */
[----:B------:R-:W-:Y:S01]  /*0240*/  LEA R11, R11, UR4, 0x2 ;  /* 0x000000040b0b7c11 */ /* 0x000fe2000f8e10ff */
[----:B---3--:R-:W-:Y:S01]  /*0250*/  FADD R2, R2, 9.9999997473787516356e-06 ;  /* 0x3727c5ac02027421 */ /* 0x008fe20000000000 */
[----:B------:R-:W-:-:S03]  /*0260*/  FADD R3, R3, 9.9999997473787516356e-06 ;  /* 0x3727c5ac03037421 */ /* 0x000fc60000000000 */
[----:B------:R-:W0:Y:S08]  /*0270*/  MUFU.SQRT R13, R2 ;  /* 0x00000002000d7308 */ /* 0x000e300000002000 */
[----:B------:R-:W1:Y:S01]  /*0280*/  MUFU.SQRT R20, R3 ;  /* 0x0000000300147308 */ /* 0x000e620000002000 */
[C---:B0-----:R-:W-:Y:S02]  /*0290*/  FSETP.GT.AND P1, PT, R13.reuse, 8.50705917302346158658e+37, PT ;  /* 0x7e8000000d00780b */ /* 0x041fe40003f24000 */
[----:B------:R-:W-:-:S02]  /*02a0*/  FSETP.GEU.AND P3, PT, R13, 1.175494350822287508e-38, PT ;  /* 0x008000000d00780b */ /* 0x000fc40003f6e000 */
[C---:B-1----:R-:W-:Y:S02]  /*02b0*/  FSETP.GT.AND P2, PT, R20.reuse, 8.50705917302346158658e+37, PT ;  /* 0x7e8000001400780b */ /* 0x042fe40003f44000 */
[----:B------:R-:W-:-:S07]  /*02c0*/  FSETP.GEU.AND P4, PT, R20, 1.175494350822287508e-38, PT ;  /* 0x008000001400780b */ /* 0x000fce0003f8e000 */
[----:B------:R-:W-:-:S04]  /*02d0*/  @P1 FMUL R13, R13, 0.25 ;  /* 0x3e8000000d0d1820 */ /* 0x000fc80000400000 */
[----:B------:R-:W-:Y:S01]  /*02e0*/  @!P3 FMUL R13, R13, 16777216 ;  /* 0x4b8000000d0db820 */ /* 0x000fe20000400000 */
[----:B------:R-:W-:-:S04]  /*02f0*/  @P2 FMUL R20, R20, 0.25 ;  /* 0x3e80000014142820 */ /* 0x000fc80000400000 */
[----:B------:R-:W-:Y:S01]  /*0300*/  @!P4 FMUL R20, R20, 16777216 ;  /* 0x4b8000001414c820 */ /* 0x000fe20000400000 */
[----:B------:R-:W0:Y:S01]  /*0310*/  MUFU.RCP R13, R13 ;  /* 0x0000000d000d7308 */ /* 0x000e220000001000 */
[----:B------:R-:W-:-:S07]  /*0320*/  FSEL R2, R9, 1, P1 ;  /* 0x3f80000009027808 */ /* 0x000fce0000800000 */
[----:B------:R-:W1:Y:S01]  /*0330*/  MUFU.RCP R20, R20 ;  /* 0x0000001400147308 */ /* 0x000e620000001000 */
[----:B------:R-:W-:Y:S01]  /*0340*/  FSEL R9, R9, 1, P2 ;  /* 0x3f80000009097808 */ /* 0x000fe20001000000 */
[----:B------:R-:W-:-:S04]  /*0350*/  @!P3 FMUL R2, R2, 16777216 ;  /* 0x4b8000000202b820 */ /* 0x000fc80000400000 */
[----:B------:R-:W-:Y:S01]  /*0360*/  @!P4 FMUL R9, R9, 16777216 ;  /* 0x4b8000000909c820 */ /* 0x000fe20000400000 */
[----:B0-----:R-:W-:Y:S01]  /*0370*/  FMUL R3, R13, R2 ;  /* 0x000000020d037220 */ /* 0x001fe20000400000 */
[----:B--2---:R-:W-:Y:S01]  /*0380*/  FADD R4, -R4, R6 ;  /* 0x0000000604047221 */ /* 0x004fe20000000100 */
[----:B------:R-:W-:Y:S01]  /*0390*/  FADD R5, -R5, R7 ;  /* 0x0000000705057221 */ /* 0x000fe20000000100 */
[----:B-1----:R-:W-:Y:S02]  /*03a0*/  FMUL R2, R20, R9 ;  /* 0x0000000914027220 */ /* 0x002fe40000400000 */
[----:B------:R-:W-:Y:S02]  /*03b0*/  FMUL R3, R4, R3 ;  /* 0x0000000304037220 */ /* 0x000fe40000400000 */
[----:B------:R-:W-:Y:S02]  /*03c0*/  FMUL R2, R5, R2 ;  /* 0x0000000205027220 */ /* 0x000fe40000400000 */
[----:B----4-:R-:W-:-:S02]  /*03d0*/  FFMA R3, R3, R14, R18 ;  /* 0x0000000e03037223 */ /* 0x010fc40000000012 */
[----:B------:R-:W-:Y:S02]  /*03e0*/  FFMA R2, R2, R15, R19 ;  /* 0x0000000f02027223 */ /* 0x000fe40000000013 */
[----:B------:R-:W-:Y:S02]  /*03f0*/  FADD R4, R3, 3 ;  /* 0x4040000003047421 */ /* 0x000fe40000000000 */
[----:B------:R-:W-:-:S03]  /*0400*/  FADD R5, R2, 3 ;  /* 0x4040000002057421 */ /* 0x000fc60000000000 */
[C---:B------:R-:W-:Y:S02]  /*0410*/  FSETP.GTU.AND P1, PT, R4.reuse, RZ, PT ;  /* 0x000000ff0400720b */ /* 0x040fe40003f2c000 */
[C---:B------:R-:W-:Y:S02]  /*0420*/  FSETP.GTU.AND P2, PT, R5.reuse, RZ, PT ;  /* 0x000000ff0500720b */ /* 0x040fe40003f4c000 */
[----:B------:R-:W-:Y:S02]  /*0430*/  FSEL R4, R4, RZ, P1 ;  /* 0x000000ff04047208 */ /* 0x000fe40000800000 */
[----:B------:R-:W-:Y:S02]  /*0440*/  FSEL R5, R5, RZ, P2 ;  /* 0x000000ff05057208 */ /* 0x000fe40001000000 */
[C---:B------:R-:W-:Y:S02]  /*0450*/  FSETP.GEU.AND P3, PT, R4.reuse, 6, PT ;  /* 0x40c000000400780b */ /* 0x040fe40003f6e000 */
[C---:B------:R-:W-:Y:S01]  /*0460*/  FSETP.GEU.AND P4, PT, R5.reuse, 6, PT ;  /* 0x40c000000500780b */ /* 0x040fe20003f8e000 */
[C---:B------:R-:W-:Y:S01]  /*0470*/  FMUL R6, R4.reuse, 0.16666667163372039795 ;  /* 0x3e2aaaab04067820 */ /* 0x040fe20000400000 */
[----:B------:R-:W-:Y:S01]  /*0480*/  FMUL R7, R5, 0.16666667163372039795 ;  /* 0x3e2aaaab05077820 */ /* 0x000fe20000400000 */
[----:B------:R-:W-:-:S02]  /*0490*/  FSETP.NAN.AND P1, PT, R4, R4, PT ;  /* 0x000000040400720b */ /* 0x000fc40003f28000 */
[----:B------:R-:W-:-:S06]  /*04a0*/  FSETP.NAN.AND P2, PT, R5, R5, PT ;  /* 0x000000050500720b */ /* 0x000fcc0003f48000 */
[----:B------:R-:W-:Y:S02]  /*04b0*/  @P3 FSEL R6, R6, 1, P1 ;  /* 0x3f80000006063808 */ /* 0x000fe40000800000 */
[----:B------:R-:W-:-:S03]  /*04c0*/  @P4 FSEL R7, R7, 1, P2 ;  /* 0x3f80000007074808 */ /* 0x000fc60001000000 */
[----:B------:R-:W-:Y:S02]  /*04d0*/  FMUL R8, R3, R6 ;  /* 0x0000000603087220 */ /* 0x000fe40000400000 */
[----:B------:R-:W-:Y:S01]  /*04e0*/  FMUL R9, R2, R7 ;  /* 0x0000000702097220 */ /* 0x000fe20000400000 */
[----:B------:R-:W-:Y:S01]  /*04f0*/  LOP3.LUT R5, R12, 0x7f, RZ, 0xc0, !PT ;  /* 0x0000007f0c057812 */ /* 0x000fe200078ec0ff */
[----:B------:R-:W0:Y:S03]  /*0500*/  LDC.64 R2, c[0x0][0x238] ;  /* 0x00008e00ff027b82 */ /* 0x000e260000000a00 */
[----:B------:R-:W-:Y:S01]  /*0510*/  STS.64 [R11], R8 ;  /* 0x000000080b007388 */ /* 0x000fe20000000a00 */
[----:B------:R-:W-:-:S04]  /*0520*/  LEA R12, R5, UR4, 0x2 ;  /* 0x00000004050c7c11 */ /* 0x000fc8000f8e10ff */
[----:B------:R-:W-:Y:S01]  /*0530*/  BAR.SYNC.DEFER_BLOCKING 0x0 ;  /* 0x0000000000007b1d */ /* 0x000fe20000010000 */
[----:B------:R-:W-:-:S04]  /*0540*/  SHF.R.S32.HI R7, RZ, 0x1f, R10 ;  /* 0x0000001fff077819 */ /* 0x000fc8000001140a */
[----:B------:R-:W-:Y:S01]  /*0550*/  LEA.HI R7, R7, R10, RZ, 0x2 ;  /* 0x0000000a07077211 */ /* 0x000fe200078f10ff */
[----:B------:R-:W1:Y:S04]  /*0560*/  LDS R13, [R12] ;  /* 0x000000000c0d7984 */ /* 0x000e680000000800 */
[----:B------:R-:W-:Y:S01]  /*0570*/  IMAD.SHL.U32 R4, R7, 0x400, RZ ;  /* 0x0000040007047824 */ /* 0x000fe200078e00ff */
[----:B------:R-:W-:Y:S02]  /*0580*/  PRMT R0, R5, 0x6540, R0 ;  /* 0x0000654005007816 */ /* 0x000fe40000000000 */
[----:B------:R-:W-:Y:S02]  /*0590*/  LOP3.LUT R7, R7, 0xfffffffc, RZ, 0xc0, !PT ;  /* 0xfffffffc07077812 */ /* 0x000fe400078ec0ff */
[----:B------:R-:W-:-:S02]  /*05a0*/  LOP3.LUT R4, R4, 0xfffff000, RZ, 0xc0, !PT ;  /* 0xfffff00004047812 */ /* 0x000fc400078ec0ff */
[----:B------:R-:W-:Y:S02]  /*05b0*/  LOP3.LUT R6, R0, 0x80, RZ, 0xfc, !PT ;  /* 0x0000008000067812 */ /* 0x000fe400078efcff */
[----:B------:R-:W-:Y:S02]  /*05c0*/  IADD3 R7, R4, R10, -R7 ;  /* 0x0000000a04077210 */ /* 0x000fe40007ffe807 */
[----:B------:R-:W-:Y:S02]  /*05d0*/  ISETP.LT.AND P1, PT, R0, 0x400, !P0 ;  /* 0x000004000000780c */ /* 0x000fe40004721270 */
[----:B------:R-:W-:Y:S01]  /*05e0*/  ISETP.LT.AND P0, PT, R6, 0x400, !P0 ;  /* 0x000004000600780c */ /* 0x000fe20004701270 */
[----:B------:R-:W-:-:S04]  /*05f0*/  IMAD R5, R0, 0x4, R7 ;  /* 0x0000000400057824 */ /* 0x000fc800078e0207 */
[----:B0-----:R-:W-:-:S06]  /*0600*/  IMAD.WIDE R4, R5, 0x4, R2 ;  /* 0x0000000405047825 */ /* 0x001fcc00078e0202 */
[----:B-1----:R0:W-:Y:S02]  /*0610*/  @P1 STG.E desc[UR6][R4.64], R13 ;  /* 0x0000000d04001986 */ /* 0x0021e4000c101906 */
[----:B0-----:R-:W-:Y:S05]  /*0620*/  @!P0 EXIT ;  /* 0x000000000000894d */ /* 0x001fea0003800000 */
[----:B0-----:R-:W0:Y:S01]  /*0630*/  LDS R5, [R12+0x200] ;  /* 0x000200000c057984 */ /* 0x001e220000000800 */
[----:B------:R-:W-:-:S04]  /*0640*/  IMAD R7, R6, 0x4, R7 ;  /* 0x0000000406077824 */ /* 0x000fc800078e0207 */
[----:B------:R-:W-:-:S05]  /*0650*/  IMAD.WIDE R2, R7, 0x4, R2 ;  /* 0x0000000407027825 */ /* 0x000fca00078e0202 */
[----:B0-----:R-:W-:Y:S01]  /*0660*/  STG.E desc[UR6][R2.64], R5 ;  /* 0x0000000502007986 */ /* 0x001fe2000c101906 */
[----:B------:R-:W-:Y:S05]  /*0670*/  EXIT ;  /* 0x000000000000794d */ /* 0x000fea0003800000 */
.L_x_0:
[----:B------:R-:W-:-:S00]  /*0680*/  BRA `(.L_x_0) ;  /* 0xfffffffc00fc7947 */ /* 0x000fc0000383ffff */
[----:B------:R-:W-:-:S00]  /*0690*/  NOP ;  /* 0x0000000000007918 */ /* 0x000fc00000000000 */
        /* <DEDUP_REMOVED lines=14> */
.L_x_1:


//--------------------- .nv.global.init           --------------------------
	.section	.nv.global.init,"aw",@progbits
.nv.global.init:
	.type		_$_str,@object
	.size		_$_str,(_$_str_$_2 - _$_str)
_$_str:
        /*0000*/ 	.byte	0x5f, 0x5f, 0x43, 0x55, 0x44, 0x41, 0x5f, 0x46, 0x54, 0x5a, 0x00
	.type		_$_str_$_2,@object
	.size		_$_str_$_2,(.L_1 - _$_str_$_2)
_$_str_$_2:
        /*000b*/ 	.byte	0x5f, 0x5f, 0x43, 0x55, 0x44, 0x41, 0x5f, 0x50, 0x52, 0x45, 0x43, 0x5f, 0x53, 0x51, 0x52, 0x54
        /*001b*/ 	.byte	0x00
.L_1:


//--------------------- .nv.shared.triton_poi_fused__native_batch_norm_legit_no_training_add_div_hardtanh_mul_52 --------------------------
	.section	.nv.shared.triton_poi_fused__native_batch_norm_legit_no_training_add_div_hardtanh_mul_52,"aw",@nobits
	.sectionflags	@""
	.align	16
	.zero		1024


//--------------------- .nv.constant0.triton_poi_fused__native_batch_norm_legit_no_training_add_div_hardtanh_mul_52 --------------------------
	.section	.nv.constant0.triton_poi_fused__native_batch_norm_legit_no_training_add_div_hardtanh_mul_52,"a",@progbits
	.sectionflags	@""
	.align	4
.nv.constant0.triton_poi_fused__native_batch_norm_legit_no_training_add_div_hardtanh_mul_52:
	.zero		584
